//
// Generated by NVIDIA NVVM Compiler
//
// Compiler Build ID: CL-36424714
// Cuda compilation tools, release 13.0, V13.0.88
// Based on NVVM 20.0.0
//

.version 9.0
.target sm_100
.address_size 64

.extern .shared .align 16 .b8 _ZN32_GLOBAL__N__0e85eac9_4_k_cu_main5sdataE[];

.entry _ZN32_GLOBAL__N__0e85eac9_4_k_cu_main14softmax_kernelEPKfPfm(
	.param .u64 .ptr .align 1 _ZN32_GLOBAL__N__0e85eac9_4_k_cu_main14softmax_kernelEPKfPfm_param_0,
	.param .u64 .ptr .align 1 _ZN32_GLOBAL__N__0e85eac9_4_k_cu_main14softmax_kernelEPKfPfm_param_1,
	.param .u64 _ZN32_GLOBAL__N__0e85eac9_4_k_cu_main14softmax_kernelEPKfPfm_param_2
)
{
	.reg .pred 	%p<8>;
	.reg .b32 	%r<20>;
	.reg .b32 	%f<20>;
	.reg .b64 	%rd<23>;

	ld.param.u64 	%rd11, [_ZN32_GLOBAL__N__0e85eac9_4_k_cu_main14softmax_kernelEPKfPfm_param_0];
	ld.param.u64 	%rd9, [_ZN32_GLOBAL__N__0e85eac9_4_k_cu_main14softmax_kernelEPKfPfm_param_1];
	ld.param.u64 	%rd10, [_ZN32_GLOBAL__N__0e85eac9_4_k_cu_main14softmax_kernelEPKfPfm_param_2];
	cvta.to.global.u64 	%rd12, %rd11;
	mov.u32 	%r10, %ctaid.x;
	cvt.u32.u64 	%r11, %rd10;
	mul.lo.s32 	%r12, %r10, %r11;
	mov.u32 	%r19, %tid.x;
	mov.u32 	%r2, %ntid.x;
	cvt.u64.u32 	%rd1, %r12;
	mul.wide.u32 	%rd13, %r12, 4;
	add.s64 	%rd2, %rd12, %rd13;
	cvt.u64.u32 	%rd22, %r19;
	setp.le.u64 	%p1, %rd10, %rd22;
	mov.f32 	%f19, 0f00000000;
	@%p1 bra 	$L__BB0_3;
	mov.f32 	%f19, 0f00000000;
	mov.u64 	%rd21, %rd22;
	mov.u32 	%r17, %r19;
$L__BB0_2:
	shl.b64 	%rd14, %rd21, 2;
	add.s64 	%rd15, %rd2, %rd14;
	ld.global.f32 	%f7, [%rd15];
	mul.f32 	%f8, %f7, 0f3FB8AA3B;
	ex2.approx.f32 	%f9, %f8;
	add.f32 	%f19, %f19, %f9;
	add.s32 	%r17, %r17, %r2;
	cvt.u64.u32 	%rd21, %r17;
	setp.gt.u64 	%p2, %rd10, %rd21;
	@%p2 bra 	$L__BB0_2;
$L__BB0_3:
	shl.b32 	%r13, %r19, 2;
	mov.u32 	%r14, _ZN32_GLOBAL__N__0e85eac9_4_k_cu_main5sdataE;
	add.s32 	%r5, %r14, %r13;
	st.shared.f32 	[%r5], %f19;
	bar.sync 	0;
	setp.lt.u32 	%p3, %r2, 2;
	@%p3 bra 	$L__BB0_8;
	mov.u32 	%r18, %r2;
$L__BB0_5:
	shr.u32 	%r7, %r18, 1;
	setp.ge.u32 	%p4, %r19, %r7;
	@%p4 bra 	$L__BB0_7;
	shl.b32 	%r15, %r7, 2;
	add.s32 	%r16, %r5, %r15;
	ld.shared.f32 	%f10, [%r16];
	ld.shared.f32 	%f11, [%r5];
	add.f32 	%f12, %f10, %f11;
	st.shared.f32 	[%r5], %f12;
$L__BB0_7:
	bar.sync 	0;
	setp.gt.u32 	%p5, %r18, 3;
	mov.u32 	%r18, %r7;
	@%p5 bra 	$L__BB0_5;
$L__BB0_8:
	setp.le.u64 	%p6, %rd10, %rd22;
	bar.sync 	0;
	@%p6 bra 	$L__BB0_11;
	ld.shared.f32 	%f13, [_ZN32_GLOBAL__N__0e85eac9_4_k_cu_main5sdataE];
	cvta.to.global.u64 	%rd6, %rd9;
	rcp.rn.f32 	%f4, %f13;
$L__BB0_10:
	shl.b64 	%rd16, %rd22, 2;
	add.s64 	%rd17, %rd2, %rd16;
	ld.global.f32 	%f14, [%rd17];
	mul.f32 	%f15, %f14, 0f3FB8AA3B;
	ex2.approx.f32 	%f16, %f15;
	mul.f32 	%f17, %f4, %f16;
	add.s64 	%rd18, %rd22, %rd1;
	shl.b64 	%rd19, %rd18, 2;
	add.s64 	%rd20, %rd6, %rd19;
	st.global.f32 	[%rd20], %f17;
	add.s32 	%r19, %r19, %r2;
	cvt.u64.u32 	%rd22, %r19;
	setp.gt.u64 	%p7, %rd10, %rd22;
	@%p7 bra 	$L__BB0_10;
$L__BB0_11:
	ret;

}


// ===== COMPILED SASS (sm_100) =====

	.target	sm_100

	.elftype	@"ET_EXEC"


//--------------------- .note.nv.tkinfo           --------------------------
	.section	.note.nv.tkinfo,"",@"SHT_NOTE"
	.sectionflags	@"SHF_NOTE_NV_TKINFO"
	.tkinfo
        /*0018*/ 	.word	0x00000002
        /*0030*/ 	.string	""
        /*0030*/ 	.string	"ptxas"
        /*0030*/ 	.string	"Cuda compilation tools, release 13.0, V13.0.88"
        /*0030*/ 	.string	"Build cuda_13.0.r13.0/compiler.36424714_0"
        /*0030*/ 	.string	"-arch sm_100 -m 64 "



//--------------------- .note.nv.cuinfo           --------------------------
	.section	.note.nv.cuinfo,"",@"SHT_NOTE"
	.sectionflags	@"SHF_NOTE_NV_CUINFO"
        /*0018*/ 	.short	0x0002
        /*001a*/ 	.short	0x0064
        /*001c*/ 	.short	0x0082
	.zero		2


//--------------------- .nv.info                  --------------------------
	.section	.nv.info,"",@"SHT_CUDA_INFO"
	.align	4


	//----- nvinfo : EIATTR_REGCOUNT
	.align		4
        /*0000*/ 	.byte	0x04, 0x2f
        /*0002*/ 	.short	(.L_1 - .L_0)
	.align		4
.L_0:
        /*0004*/ 	.word	index@(_ZN32_GLOBAL__N__0e85eac9_4_k_cu_main14softmax_kernelEPKfPfm)
        /*0008*/ 	.word	0x0000000f


	//----- nvinfo : EIATTR_FRAME_SIZE
	.align		4
.L_1:
        /*000c*/ 	.byte	0x04, 0x11
        /*000e*/ 	.short	(.L_3 - .L_2)
	.align		4
.L_2:
        /*0010*/ 	.word	index@($__internal_0_$__cuda_sm20_rcp_rn_f32_slowpath)
        /*0014*/ 	.word	0x00000000


	//----- nvinfo : EIATTR_FRAME_SIZE
	.align		4
.L_3:
        /*0018*/ 	.byte	0x04, 0x11
        /*001a*/ 	.short	(.L_5 - .L_4)
	.align		4
.L_4:
        /*001c*/ 	.word	index@(_ZN32_GLOBAL__N__0e85eac9_4_k_cu_main14softmax_kernelEPKfPfm)
        /*0020*/ 	.word	0x00000000


	//----- nvinfo : EIATTR_MIN_STACK_SIZE
	.align		4
.L_5:
        /*0024*/ 	.byte	0x04, 0x12
        /*0026*/ 	.short	(.L_7 - .L_6)
	.align		4
.L_6:
        /*0028*/ 	.word	index@(_ZN32_GLOBAL__N__0e85eac9_4_k_cu_main14softmax_kernelEPKfPfm)
        /*002c*/ 	.word	0x00000000
.L_7:


//--------------------- .nv.compat                --------------------------
	.section	.nv.compat,"",@"SHT_CUDA_COMPAT_INFO"
	.align	4
        /*0000*/ 	.byte	0x02, 0x09, 0x00, 0x00, 0x02, 0x02, 0x01, 0x00, 0x02, 0x05, 0x05, 0x00, 0x03, 0x07, 0x01, 0x01
        /*0010*/ 	.byte	0x02, 0x03, 0x00, 0x00, 0x02, 0x06, 0x01, 0x00, 0x04, 0x0b, 0x08, 0x00, 0x01, 0x00, 0x00, 0x00
        /*0020*/ 	.byte	0x00, 0x00, 0x00, 0x00


//--------------------- .nv.info._ZN32_GLOBAL__N__0e85eac9_4_k_cu_main14softmax_kernelEPKfPfm --------------------------
	.section	.nv.info._ZN32_GLOBAL__N__0e85eac9_4_k_cu_main14softmax_kernelEPKfPfm,"",@"SHT_CUDA_INFO"
	.sectionflags	@""
	.align	4


	//----- nvinfo : EIATTR_CUDA_API_VERSION
	.align		4
        /*0000*/ 	.byte	0x04, 0x37
        /*0002*/ 	.short	(.L_9 - .L_8)
.L_8:
        /*0004*/ 	.word	0x00000082


	//----- nvinfo : EIATTR_KPARAM_INFO
	.align		4
.L_9:
        /*0008*/ 	.byte	0x04, 0x17
        /*000a*/ 	.short	(.L_11 - .L_10)
.L_10:
        /*000c*/ 	.word	0x00000000
        /*0010*/ 	.short	0x0002
        /*0012*/ 	.short	0x0010
        /*0014*/ 	.byte	0x00, 0xf0, 0x21, 0x00


	//----- nvinfo : EIATTR_KPARAM_INFO
	.align		4
.L_11:
        /*0018*/ 	.byte	0x04, 0x17
        /*001a*/ 	.short	(.L_13 - .L_12)
.L_12:
        /*001c*/ 	.word	0x00000000
        /*0020*/ 	.short	0x0001
        /*0022*/ 	.short	0x0008
        /*0024*/ 	.byte	0x00, 0xf5, 0x21, 0x00


	//----- nvinfo : EIATTR_KPARAM_INFO
	.align		4
.L_13:
        /*0028*/ 	.byte	0x04, 0x17
        /*002a*/ 	.short	(.L_15 - .L_14)
.L_14:
        /*002c*/ 	.word	0x00000000
        /*0030*/ 	.short	0x0000
        /*0032*/ 	.short	0x0000
        /*0034*/ 	.byte	0x00, 0xf5, 0x21, 0x00


	//----- nvinfo : EIATTR_SPARSE_MMA_MASK
	.align		4
.L_15:
        /*0038*/ 	.byte	0x03, 0x50
        /*003a*/ 	.short	0x0000


	//----- nvinfo : EIATTR_MAXREG_COUNT
	.align		4
        /*003c*/ 	.byte	0x03, 0x1b
        /*003e*/ 	.short	0x00ff


	//----- nvinfo : EIATTR_NUM_BARRIERS
	.align		4
        /*0040*/ 	.byte	0x02, 0x4c
        /*0042*/ 	.byte	0x01
	.zero		1


	//----- nvinfo : EIATTR_MERCURY_ISA_VERSION
	.align		4
        /*0044*/ 	.byte	0x03, 0x5f
        /*0046*/ 	.short	0x0101


	//----- nvinfo : EIATTR_VRC_CTA_INIT_COUNT
	.align		4
        /*0048*/ 	.byte	0x02, 0x4a
	.zero		1
	.zero		1


	//----- nvinfo : EIATTR_EXIT_INSTR_OFFSETS
	.align		4
        /*004c*/ 	.byte	0x04, 0x1c
        /*004e*/ 	.short	(.L_17 - .L_16)


	//   ....[0]....
.L_16:
        /*0050*/ 	.word	0x000003b0


	//   ....[1]....
        /*0054*/ 	.word	0x000005f0


	//----- nvinfo : EIATTR_CRS_STACK_SIZE
	.align		4
.L_17:
        /*0058*/ 	.byte	0x04, 0x1e
        /*005a*/ 	.short	(.L_19 - .L_18)
.L_18:
        /*005c*/ 	.word	0x00000000


	//----- nvinfo : EIATTR_CBANK_PARAM_SIZE
	.align		4
.L_19:
        /*0060*/ 	.byte	0x03, 0x19
        /*0062*/ 	.short	0x0018


	//----- nvinfo : EIATTR_PARAM_CBANK
	.align		4
        /*0064*/ 	.byte	0x04, 0x0a
        /*0066*/ 	.short	(.L_21 - .L_20)
	.align		4
.L_20:
        /*0068*/ 	.word	index@(.nv.constant0._ZN32_GLOBAL__N__0e85eac9_4_k_cu_main14softmax_kernelEPKfPfm)
        /*006c*/ 	.short	0x0380
        /*006e*/ 	.short	0x0018


	//----- nvinfo : EIATTR_SW_WAR
	.align		4
.L_21:
        /*0070*/ 	.byte	0x04, 0x36
        /*0072*/ 	.short	(.L_23 - .L_22)
.L_22:
        /*0074*/ 	.word	0x00000008
.L_23:


//--------------------- .nv.callgraph             --------------------------
	.section	.nv.callgraph,"",@"SHT_CUDA_CALLGRAPH"
	.align	4
	.sectionentsize	8
	.align		4
        /*0000*/ 	.word	0x00000000
	.align		4
        /*0004*/ 	.word	0xffffffff
	.align		4
        /*0008*/ 	.word	0x00000000
	.align		4
        /*000c*/ 	.word	0xfffffffe
	.align		4
        /*0010*/ 	.word	0x00000000
	.align		4
        /*0014*/ 	.word	0xfffffffd
	.align		4
        /*0018*/ 	.word	0x00000000
	.align		4
        /*001c*/ 	.word	0xfffffffc


//--------------------- .text._ZN32_GLOBAL__N__0e85eac9_4_k_cu_main14softmax_kernelEPKfPfm --------------------------
	.section	.text._ZN32_GLOBAL__N__0e85eac9_4_k_cu_main14softmax_kernelEPKfPfm,"ax",@progbits
	.align	128
.text._ZN32_GLOBAL__N__0e85eac9_4_k_cu_main14softmax_kernelEPKfPfm:
        .type           _ZN32_GLOBAL__N__0e85eac9_4_k_cu_main14softmax_kernelEPKfPfm,@function
        .size           _ZN32_GLOBAL__N__0e85eac9_4_k_cu_main14softmax_kernelEPKfPfm,(.L_x_11 - _ZN32_GLOBAL__N__0e85eac9_4_k_cu_main14softmax_kernelEPKfPfm)
        .other          _ZN32_GLOBAL__N__0e85eac9_4_k_cu_main14softmax_kernelEPKfPfm,@"STO_CUDA_ENTRY STV_DEFAULT"
_ZN32_GLOBAL__N__0e85eac9_4_k_cu_main14softmax_kernelEPKfPfm:
[----:B------:R-:W-:Y:S01]  /*0000*/  LDC R1, c[0x0][0x37c] ;  /* 0x0000df00ff017b82 */ /* 0x000fe20000000800 */
[----:B------:R-:W0:Y:S01]  /*0010*/  S2R R3, SR_TID.X ;  /* 0x0000000000037919 */ /* 0x000e220000002100 */
[----:B------:R-:W1:Y:S06]  /*0020*/  LDCU.64 UR12, c[0x0][0x390] ;  /* 0x00007200ff0c77ac */ /* 0x000e6c0008000a00 */
[----:B------:R-:W1:Y:S01]  /*0030*/  S2UR UR6, SR_CTAID.X ;  /* 0x00000000000679c3 */ /* 0x000e620000002500 */
[----:B------:R-:W-:Y:S01]  /*0040*/  BSSY.RECONVERGENT B0, `(.L_x_0) ;  /* 0x000001e000007945 */ /* 0x000fe20003800200 */
[----:B------:R-:W-:Y:S01]  /*0050*/  IMAD.MOV.U32 R2, RZ, RZ, RZ ;  /* 0x000000ffff027224 */ /* 0x000fe200078e00ff */
[----:B------:R-:W2:Y:S01]  /*0060*/  LDCU.64 UR4, c[0x0][0x380] ;  /* 0x00007000ff0477ac */ /* 0x000ea20008000a00 */
[----:B------:R-:W-:Y:S01]  /*0070*/  IMAD.MOV.U32 R0, RZ, RZ, RZ ;  /* 0x000000ffff007224 */ /* 0x000fe200078e00ff */
[----:B------:R-:W3:Y:S01]  /*0080*/  LDCU.64 UR10, c[0x0][0x358] ;  /* 0x00006b00ff0a77ac */ /* 0x000ee20008000a00 */
[----:B------:R-:W4:Y:S01]  /*0090*/  LDCU UR9, c[0x0][0x360] ;  /* 0x00006c00ff0977ac */ /* 0x000f220008000800 */
[----:B-1----:R-:W-:-:S04]  /*00a0*/  UIMAD UR6, UR6, UR12, URZ ;  /* 0x0000000c060672a4 */ /* 0x002fc8000f8e02ff */
[----:B--2---:R-:W-:Y:S01]  /*00b0*/  UIMAD.WIDE.U32 UR4, UR6, 0x4, UR4 ;  /* 0x00000004060478a5 */ /* 0x004fe2000f8e0004 */
[----:B0-----:R-:W-:-:S04]  /*00c0*/  ISETP.GE.U32.AND P0, PT, R3, UR12, PT ;  /* 0x0000000c03007c0c */ /* 0x001fc8000bf06070 */
[----:B------:R-:W-:-:S13]  /*00d0*/  ISETP.GE.U32.AND.EX P0, PT, RZ, UR13, PT, P0 ;  /* 0x0000000dff007c0c */ /* 0x000fda000bf06100 */
[----:B---34-:R-:W-:Y:S05]  /*00e0*/  @P0 BRA `(.L_x_1) ;  /* 0x00000000004c0947 */ /* 0x018fea0003800000 */
[----:B------:R-:W-:Y:S02]  /*00f0*/  IMAD.MOV.U32 R0, RZ, RZ, RZ ;  /* 0x000000ffff007224 */ /* 0x000fe400078e00ff */
[--C-:B------:R-:W-:Y:S02]  /*0100*/  IMAD.MOV.U32 R8, RZ, RZ, R3.reuse ;  /* 0x000000ffff087224 */ /* 0x100fe400078e0003 */
[----:B------:R-:W-:Y:S02]  /*0110*/  IMAD.MOV.U32 R11, RZ, RZ, R2 ;  /* 0x000000ffff0b7224 */ /* 0x000fe400078e0002 */
[----:B------:R-:W-:-:S07]  /*0120*/  IMAD.MOV.U32 R6, RZ, RZ, R3 ;  /* 0x000000ffff067224 */ /* 0x000fce00078e0003 */
.L_x_2:
[----:B------:R-:W-:-:S04]  /*0130*/  LEA R4, P0, R8, UR4, 0x2 ;  /* 0x0000000408047c11 */ /* 0x000fc8000f8010ff */
[----:B------:R-:W-:-:S05]  /*0140*/  LEA.HI.X R5, R8, UR5, R11, 0x2, P0 ;  /* 0x0000000508057c11 */ /* 0x000fca00080f140b */
[----:B------:R-:W2:Y:S01]  /*0150*/  LDG.E R4, desc[UR10][R4.64] ;  /* 0x0000000a04047981 */ /* 0x000ea2000c1e1900 */
[----:B------:R-:W-:Y:S02]  /*0160*/  VIADD R8, R6, UR9 ;  /* 0x0000000906087c36 */ /* 0x000fe40008000000 */
[----:B------:R-:W-:Y:S02]  /*0170*/  IMAD.MOV.U32 R11, RZ, RZ, RZ ;  /* 0x000000ffff0b7224 */ /* 0x000fe400078e00ff */
[----:B------:R-:W-:Y:S01]  /*0180*/  IMAD.MOV.U32 R6, RZ, RZ, R8 ;  /* 0x000000ffff067224 */ /* 0x000fe200078e0008 */
[----:B------:R-:W-:-:S04]  /*0190*/  ISETP.GE.U32.AND P0, PT, R8, UR12, PT ;  /* 0x0000000c08007c0c */ /* 0x000fc8000bf06070 */
[----:B------:R-:W-:Y:S01]  /*01a0*/  ISETP.GE.U32.AND.EX P0, PT, RZ, UR13, PT, P0 ;  /* 0x0000000dff007c0c */ /* 0x000fe2000bf06100 */
[----:B--2---:R-:W-:-:S05]  /*01b0*/  FMUL R7, R4, 1.4426950216293334961 ;  /* 0x3fb8aa3b04077820 */ /* 0x004fca0000400000 */
[----:B------:R-:W-:-:S13]  /*01c0*/  FSETP.GEU.AND P1, PT, R7, -126, PT ;  /* 0xc2fc00000700780b */ /* 0x000fda0003f2e000 */
[----:B------:R-:W-:-:S04]  /*01d0*/  @!P1 FMUL R7, R7, 0.5 ;  /* 0x3f00000007079820 */ /* 0x000fc80000400000 */
[----:B------:R-:W0:Y:S02]  /*01e0*/  MUFU.EX2 R9, R7 ;  /* 0x0000000700097308 */ /* 0x000e240000000800 */
[----:B0-----:R-:W-:-:S04]  /*01f0*/  @!P1 FMUL R9, R9, R9 ;  /* 0x0000000909099220 */ /* 0x001fc80000400000 */
[----:B------:R-:W-:Y:S01]  /*0200*/  FADD R0, R9, R0 ;  /* 0x0000000009007221 */ /* 0x000fe20000000000 */
[----:B------:R-:W-:Y:S06]  /*0210*/  @!P0 BRA `(.L_x_2) ;  /* 0xfffffffc00c48947 */ /* 0x000fec000383ffff */
.L_x_1:
[----:B------:R-:W-:Y:S05]  /*0220*/  BSYNC.RECONVERGENT B0 ;  /* 0x0000000000007941 */ /* 0x000fea0003800200 */
.L_x_0:
[----:B------:R-:W0:Y:S01]  /*0230*/  S2UR UR8, SR_CgaCtaId ;  /* 0x00000000000879c3 */ /* 0x000e220000008800 */
[----:B------:R-:W-:Y:S01]  /*0240*/  UMOV UR7, 0x400 ;  /* 0x0000040000077882 */ /* 0x000fe20000000000 */
[----:B------:R-:W-:Y:S02]  /*0250*/  UISETP.GE.U32.AND UP0, UPT, UR9, 0x2, UPT ;  /* 0x000000020900788c */ /* 0x000fe4000bf06070 */
[----:B0-----:R-:W-:-:S06]  /*0260*/  ULEA UR7, UR8, UR7, 0x18 ;  /* 0x0000000708077291 */ /* 0x001fcc000f8ec0ff */
[----:B------:R-:W-:-:S05]  /*0270*/  LEA R6, R3, UR7, 0x2 ;  /* 0x0000000703067c11 */ /* 0x000fca000f8e10ff */
[----:B------:R0:W-:Y:S01]  /*0280*/  STS [R6], R0 ;  /* 0x0000000006007388 */ /* 0x0001e20000000800 */
[----:B------:R-:W-:Y:S06]  /*0290*/  BAR.SYNC.DEFER_BLOCKING 0x0 ;  /* 0x0000000000007b1d */ /* 0x000fec0000010000 */
[----:B------:R-:W-:Y:S05]  /*02a0*/  BRA.U !UP0, `(.L_x_3) ;  /* 0x0000000108307547 */ /* 0x000fea000b800000 */
[----:B0-----:R-:W-:-:S07]  /*02b0*/  IMAD.U32 R0, RZ, RZ, UR9 ;  /* 0x00000009ff007e24 */ /* 0x001fce000f8e00ff */
.L_x_4:
[----:B------:R-:W-:-:S04]  /*02c0*/  SHF.R.U32.HI R7, RZ, 0x1, R0 ;  /* 0x00000001ff077819 */ /* 0x000fc80000011600 */
[----:B------:R-:W-:-:S13]  /*02d0*/  ISETP.GE.U32.AND P0, PT, R3, R7, PT ;  /* 0x000000070300720c */ /* 0x000fda0003f06070 */
[----:B------:R-:W-:Y:S01]  /*02e0*/  @!P0 IMAD R4, R7, 0x4, R6 ;  /* 0x0000000407048824 */ /* 0x000fe200078e0206 */
[----:B------:R-:W-:Y:S05]  /*02f0*/  @!P0 LDS R5, [R6] ;  /* 0x0000000006058984 */ /* 0x000fea0000000800 */
[----:B------:R-:W0:Y:S02]  /*0300*/  @!P0 LDS R4, [R4] ;  /* 0x0000000004048984 */ /* 0x000e240000000800 */
[----:B0-----:R-:W-:-:S05]  /*0310*/  @!P0 FADD R5, R4, R5 ;  /* 0x0000000504058221 */ /* 0x001fca0000000000 */
[----:B------:R1:W-:Y:S01]  /*0320*/  @!P0 STS [R6], R5 ;  /* 0x0000000506008388 */ /* 0x0003e20000000800 */
[----:B------:R-:W-:Y:S01]  /*0330*/  BAR.SYNC.DEFER_BLOCKING 0x0 ;  /* 0x0000000000007b1d */ /* 0x000fe20000010000 */
[----:B------:R-:W-:Y:S01]  /*0340*/  ISETP.GT.U32.AND P0, PT, R0, 0x3, PT ;  /* 0x000000030000780c */ /* 0x000fe20003f04070 */
[----:B------:R-:W-:-:S12]  /*0350*/  IMAD.MOV.U32 R0, RZ, RZ, R7 ;  /* 0x000000ffff007224 */ /* 0x000fd800078e0007 */
[----:B-1----:R-:W-:Y:S05]  /*0360*/  @P0 BRA `(.L_x_4) ;  /* 0xfffffffc00d40947 */ /* 0x002fea000383ffff */
.L_x_3:
[----:B------:R-:W1:Y:S01]  /*0370*/  LDCU.64 UR12, c[0x0][0x390] ;  /* 0x00007200ff0c77ac */ /* 0x000e620008000a00 */
[----:B------:R-:W-:Y:S01]  /*0380*/  BAR.SYNC.DEFER_BLOCKING 0x0 ;  /* 0x0000000000007b1d */ /* 0x000fe20000010000 */
[----:B-1----:R-:W-:-:S04]  /*0390*/  ISETP.GE.U32.AND P0, PT, R3, UR12, PT ;  /* 0x0000000c03007c0c */ /* 0x002fc8000bf06070 */
[----:B------:R-:W-:-:S13]  /*03a0*/  ISETP.GE.U32.AND.EX P0, PT, R2, UR13, PT, P0 ;  /* 0x0000000d02007c0c */ /* 0x000fda000bf06100 */
[----:B------:R-:W-:Y:S05]  /*03b0*/  @P0 EXIT ;  /* 0x000000000000094d */ /* 0x000fea0003800000 */
[----:B------:R-:W1:Y:S01]  /*03c0*/  S2UR UR8, SR_CgaCtaId ;  /* 0x00000000000879c3 */ /* 0x000e620000008800 */
[----:B------:R-:W-:Y:S01]  /*03d0*/  UMOV UR7, 0x400 ;  /* 0x0000040000077882 */ /* 0x000fe20000000000 */
[----:B------:R-:W2:Y:S01]  /*03e0*/  LDCU.64 UR14, c[0x0][0x390] ;  /* 0x00007200ff0e77ac */ /* 0x000ea20008000a00 */
[----:B------:R-:W3:Y:S01]  /*03f0*/  LDCU.64 UR12, c[0x0][0x388] ;  /* 0x00007100ff0c77ac */ /* 0x000ee20008000a00 */
[----:B-1----:R-:W-:-:S09]  /*0400*/  ULEA UR7, UR8, UR7, 0x18 ;  /* 0x0000000708077291 */ /* 0x002fd2000f8ec0ff */
[----:B0-----:R-:W0:Y:S02]  /*0410*/  LDS R0, [UR7] ;  /* 0x00000007ff007984 */ /* 0x001e240008000800 */
[----:B0-----:R-:W-:-:S05]  /*0420*/  VIADD R4, R0, 0x1800000 ;  /* 0x0180000000047836 */ /* 0x001fca0000000000 */
[----:B------:R-:W-:-:S04]  /*0430*/  LOP3.LUT R4, R4, 0x7f800000, RZ, 0xc0, !PT ;  /* 0x7f80000004047812 */ /* 0x000fc800078ec0ff */
[----:B------:R-:W-:-:S13]  /*0440*/  ISETP.GT.U32.AND P0, PT, R4, 0x1ffffff, PT ;  /* 0x01ffffff0400780c */ /* 0x000fda0003f04070 */
[----:B--23--:R-:W-:Y:S05]  /*0450*/  @P0 BRA `(.L_x_5) ;  /* 0x00000000000c0947 */ /* 0x00cfea0003800000 */
[----:B------:R-:W-:-:S07]  /*0460*/  MOV R4, 0x480 ;  /* 0x0000048000047802 */ /* 0x000fce0000000f00 */
[----:B------:R-:W-:Y:S05]  /*0470*/  CALL.REL.NOINC `($__internal_0_$__cuda_sm20_rcp_rn_f32_slowpath) ;  /* 0x0000000000607944 */ /* 0x000fea0003c00000 */
[----:B------:R-:W-:Y:S05]  /*0480*/  BRA `(.L_x_6) ;  /* 0x0000000000107947 */ /* 0x000fea0003800000 */
.L_x_5:
[----:B------:R-:W0:Y:S02]  /*0490*/  MUFU.RCP R5, R0 ;  /* 0x0000000000057308 */ /* 0x000e240000001000 */
[----:B0-----:R-:W-:-:S04]  /*04a0*/  FFMA R4, R0, R5, -1 ;  /* 0xbf80000000047423 */ /* 0x001fc80000000005 */
[----:B------:R-:W-:-:S04]  /*04b0*/  FADD.FTZ R4, -R4, -RZ ;  /* 0x800000ff04047221 */ /* 0x000fc80000010100 */
[----:B------:R-:W-:-:S07]  /*04c0*/  FFMA R8, R5, R4, R5 ;  /* 0x0000000405087223 */ /* 0x000fce0000000005 */
.L_x_6:
[----:B------:R-:W-:-:S04]  /*04d0*/  LEA R4, P0, R3, UR4, 0x2 ;  /* 0x0000000403047c11 */ /* 0x000fc8000f8010ff */
[----:B------:R-:W-:-:S05]  /*04e0*/  LEA.HI.X R5, R3, UR5, R2, 0x2, P0 ;  /* 0x0000000503057c11 */ /* 0x000fca00080f1402 */
[----:B------:R-:W2:Y:S01]  /*04f0*/  LDG.E R4, desc[UR10][R4.64] ;  /* 0x0000000a04047981 */ /* 0x000ea2000c1e1900 */
[C---:B0-----:R-:W-:Y:S01]  /*0500*/  IADD3 R7, P1, PT, R3.reuse, UR6, RZ ;  /* 0x0000000603077c10 */ /* 0x041fe2000ff3e0ff */
[----:B------:R-:W-:-:S03]  /*0510*/  VIADD R3, R3, UR9 ;  /* 0x0000000903037c36 */ /* 0x000fc60008000000 */
[----:B------:R-:W-:Y:S02]  /*0520*/  IADD3.X R10, PT, PT, RZ, R2, RZ, P1, !PT ;  /* 0x00000002ff0a7210 */ /* 0x000fe40000ffe4ff */
[----:B------:R-:W-:-:S04]  /*0530*/  LEA R6, P1, R7, UR12, 0x2 ;  /* 0x0000000c07067c11 */ /* 0x000fc8000f8210ff */
[----:B------:R-:W-:Y:S01]  /*0540*/  LEA.HI.X R7, R7, UR13, R10, 0x2, P1 ;  /* 0x0000000d07077c11 */ /* 0x000fe200088f140a */
[----:B--2---:R-:W-:-:S05]  /*0550*/  FMUL R0, R4, 1.4426950216293334961 ;  /* 0x3fb8aa3b04007820 */ /* 0x004fca0000400000 */
[----:B------:R-:W-:-:S13]  /*0560*/  FSETP.GEU.AND P0, PT, R0, -126, PT ;  /* 0xc2fc00000000780b */ /* 0x000fda0003f0e000 */
[----:B------:R-:W-:-:S04]  /*0570*/  @!P0 FMUL R0, R0, 0.5 ;  /* 0x3f00000000008820 */ /* 0x000fc80000400000 */
[----:B------:R-:W0:Y:S02]  /*0580*/  MUFU.EX2 R9, R0 ;  /* 0x0000000000097308 */ /* 0x000e240000000800 */
[----:B0-----:R-:W-:Y:S01]  /*0590*/  @!P0 FMUL R9, R9, R9 ;  /* 0x0000000909098220 */ /* 0x001fe20000400000 */
[----:B------:R-:W-:-:S03]  /*05a0*/  ISETP.GE.U32.AND P0, PT, R3, UR14, PT ;  /* 0x0000000e03007c0c */ /* 0x000fc6000bf06070 */
[----:B------:R-:W-:Y:S01]  /*05b0*/  FMUL R9, R8, R9 ;  /* 0x0000000908097220 */ /* 0x000fe20000400000 */
[----:B------:R-:W-:-:S04]  /*05c0*/  ISETP.GE.U32.AND.EX P0, PT, RZ, UR15, PT, P0 ;  /* 0x0000000fff007c0c */ /* 0x000fc8000bf06100 */
[----:B------:R0:W-:Y:S09]  /*05d0*/  STG.E desc[UR10][R6.64], R9 ;  /* 0x0000000906007986 */ /* 0x0001f2000c10190a */
[----:B------:R-:W-:Y:S05]  /*05e0*/  @!P0 BRA `(.L_x_6) ;  /* 0xfffffffc00b88947 */ /* 0x000fea000383ffff */
[----:B------:R-:W-:Y:S05]  /*05f0*/  EXIT ;  /* 0x000000000000794d */ /* 0x000fea0003800000 */
        .weak           $__internal_0_$__cuda_sm20_rcp_rn_f32_slowpath
        .type           $__internal_0_$__cuda_sm20_rcp_rn_f32_slowpath,@function
        .size           $__internal_0_$__cuda_sm20_rcp_rn_f32_slowpath,(.L_x_11 - $__internal_0_$__cuda_sm20_rcp_rn_f32_slowpath)
$__internal_0_$__cuda_sm20_rcp_rn_f32_slowpath:
[----:B------:R-:W-:-:S05]  /*0600*/  IMAD.SHL.U32 R5, R0, 0x2, RZ ;  /* 0x0000000200057824 */ /* 0x000fca00078e00ff */
[----:B------:R-:W-:-:S04]  /*0610*/  SHF.R.U32.HI R5, RZ, 0x18, R5 ;  /* 0x00000018ff057819 */ /* 0x000fc80000011605 */
[----:B------:R-:W-:-:S13]  /*0620*/  ISETP.NE.U32.AND P0, PT, R5, RZ, PT ;  /* 0x000000ff0500720c */ /* 0x000fda0003f05070 */
[----:B------:R-:W-:Y:S05]  /*0630*/  @P0 BRA `(.L_x_7) ;  /* 0x00000000002c0947 */ /* 0x000fea0003800000 */
[----:B------:R-:W-:-:S05]  /*0640*/  IMAD.SHL.U32 R5, R0, 0x2, RZ ;  /* 0x0000000200057824 */ /* 0x000fca00078e00ff */
[----:B------:R-:W-:-:S13]  /*0650*/  ISETP.NE.AND P0, PT, R5, RZ, PT ;  /* 0x000000ff0500720c */ /* 0x000fda0003f05270 */
[----:B------:R2:W3:Y:S01]  /*0660*/  @!P0 MUFU.RCP R5, R0 ;  /* 0x0000000000058308 */ /* 0x0004e20000001000 */
[----:B------:R-:W-:Y:S05]  /*0670*/  @!P0 BRA `(.L_x_8) ;  /* 0x0000000000a48947 */ /* 0x000fea0003800000 */
[----:B------:R-:W-:-:S04]  /*0680*/  FFMA R6, R0, 1.84467440737095516160e+19, RZ ;  /* 0x5f80000000067823 */ /* 0x000fc800000000ff */
[----:B---3--:R-:W2:Y:S02]  /*0690*/  MUFU.RCP R5, R6 ;  /* 0x0000000600057308 */ /* 0x008ea40000001000 */
[----:B--2---:R-:W-:-:S04]  /*06a0*/  FFMA R0, R6, R5, -1 ;  /* 0xbf80000006007423 */ /* 0x004fc80000000005 */
[----:B------:R-:W-:-:S04]  /*06b0*/  FADD.FTZ R0, -R0, -RZ ;  /* 0x800000ff00007221 */ /* 0x000fc80000010100 */
[----:B------:R-:W-:-:S04]  /*06c0*/  FFMA R0, R5, R0, R5 ;  /* 0x0000000005007223 */ /* 0x000fc80000000005 */
[----:B------:R-:W-:Y:S01]  /*06d0*/  FFMA R5, R0, 1.84467440737095516160e+19, RZ ;  /* 0x5f80000000057823 */ /* 0x000fe200000000ff */
[----:B------:R-:W-:Y:S06]  /*06e0*/  BRA `(.L_x_8) ;  /* 0x0000000000887947 */ /* 0x000fec0003800000 */
.L_x_7:
[----:B------:R-:W-:-:S05]  /*06f0*/  VIADD R6, R5, 0xffffff03 ;  /* 0xffffff0305067836 */ /* 0x000fca0000000000 */
[----:B------:R-:W-:-:S13]  /*0700*/  ISETP.GT.U32.AND P0, PT, R6, 0x1, PT ;  /* 0x000000010600780c */ /* 0x000fda0003f04070 */
[----:B------:R-:W-:Y:S05]  /*0710*/  @P0 BRA `(.L_x_9) ;  /* 0x0000000000780947 */ /* 0x000fea0003800000 */
[----:B------:R-:W-:Y:S01]  /*0720*/  LOP3.LUT R7, R0, 0x7fffff, RZ, 0xc0, !PT ;  /* 0x007fffff00077812 */ /* 0x000fe200078ec0ff */
[----:B------:R-:W-:-:S03]  /*0730*/  IMAD.MOV.U32 R11, RZ, RZ, 0x3 ;  /* 0x00000003ff0b7424 */ /* 0x000fc600078e00ff */
[----:B------:R-:W-:Y:S02]  /*0740*/  LOP3.LUT R7, R7, 0x3f800000, RZ, 0xfc, !PT ;  /* 0x3f80000007077812 */ /* 0x000fe400078efcff */
[----:B------:R-:W-:Y:S02]  /*0750*/  SHF.L.U32 R12, R11, R6, RZ ;  /* 0x000000060b0c7219 */ /* 0x000fe400000006ff */
[----:B------:R-:W0:Y:S02]  /*0760*/  MUFU.RCP R8, R7 ;  /* 0x0000000700087308 */ /* 0x000e240000001000 */
[----:B0-----:R-:W-:-:S04]  /*0770*/  FFMA R9, R7, R8, -1 ;  /* 0xbf80000007097423 */ /* 0x001fc80000000008 */
[----:B------:R-:W-:-:S04]  /*0780*/  FADD.FTZ R9, -R9, -RZ ;  /* 0x800000ff09097221 */ /* 0x000fc80000010100 */
[CCC-:B------:R-:W-:Y:S01]  /*0790*/  FFMA.RM R10, R8.reuse, R9.reuse, R8.reuse ;  /* 0x00000009080a7223 */ /* 0x1c0fe20000004008 */
[----:B------:R-:W-:-:S04]  /*07a0*/  FFMA.RP R9, R8, R9, R8 ;  /* 0x0000000908097223 */ /* 0x000fc80000008008 */
[C---:B------:R-:W-:Y:S02]  /*07b0*/  LOP3.LUT R8, R10.reuse, 0x7fffff, RZ, 0xc0, !PT ;  /* 0x007fffff0a087812 */ /* 0x040fe400078ec0ff */
[----:B------:R-:W-:Y:S02]  /*07c0*/  FSETP.NEU.FTZ.AND P0, PT, R10, R9, PT ;  /* 0x000000090a00720b */ /* 0x000fe40003f1d000 */
[----:B------:R-:W-:Y:S02]  /*07d0*/  LOP3.LUT R9, R8, 0x800000, RZ, 0xfc, !PT ;  /* 0x0080000008097812 */ /* 0x000fe400078efcff */
[----:B------:R-:W-:Y:S02]  /*07e0*/  SEL R8, RZ, 0xffffffff, !P0 ;  /* 0xffffffffff087807 */ /* 0x000fe40004000000 */
[----:B------:R-:W-:-:S03]  /*07f0*/  LOP3.LUT R7, R12, R9, RZ, 0xc0, !PT ;  /* 0x000000090c077212 */ /* 0x000fc600078ec0ff */
[----:B------:R-:W-:Y:S01]  /*0800*/  IMAD.MOV R8, RZ, RZ, -R8 ;  /* 0x000000ffff087224 */ /* 0x000fe200078e0a08 */
[----:B------:R-:W-:-:S04]  /*0810*/  SHF.R.U32.HI R7, RZ, R6, R7 ;  /* 0x00000006ff077219 */ /* 0x000fc80000011607 */
[----:B------:R-:W-:Y:S02]  /*0820*/  LOP3.LUT P1, RZ, R8, R6, R9, 0xf8, !PT ;  /* 0x0000000608ff7212 */ /* 0x000fe4000782f809 */
[C---:B------:R-:W-:Y:S02]  /*0830*/  LOP3.LUT P0, RZ, R7.reuse, 0x1, RZ, 0xc0, !PT ;  /* 0x0000000107ff7812 */ /* 0x040fe4000780c0ff */
[----:B------:R-:W-:-:S04]  /*0840*/  LOP3.LUT P2, RZ, R7, 0x2, RZ, 0xc0, !PT ;  /* 0x0000000207ff7812 */ /* 0x000fc8000784c0ff */
[----:B------:R-:W-:Y:S02]  /*0850*/  PLOP3.LUT P0, PT, P0, P1, P2, 0xe0, 0x0 ;  /* 0x000000000000781c */ /* 0x000fe40000703c20 */
[----:B------:R-:W-:Y:S02]  /*0860*/  LOP3.LUT P1, RZ, R0, 0x7fffff, RZ, 0xc0, !PT ;  /* 0x007fffff00ff7812 */ /* 0x000fe4000782c0ff */
[----:B------:R-:W-:-:S04]  /*0870*/  SEL R6, RZ, 0x1, !P0 ;  /* 0x00000001ff067807 */ /* 0x000fc80004000000 */
[----:B------:R-:W-:-:S04]  /*0880*/  IADD3 R6, PT, PT, -R6, RZ, RZ ;  /* 0x000000ff06067210 */ /* 0x000fc80007ffe1ff */
[----:B------:R-:W-:Y:S01]  /*0890*/  ISETP.GE.AND P0, PT, R6, RZ, PT ;  /* 0x000000ff0600720c */ /* 0x000fe20003f06270 */
[----:B------:R-:W-:-:S05]  /*08a0*/  VIADD R6, R5, 0xffffff04 ;  /* 0xffffff0405067836 */ /* 0x000fca0000000000 */
[----:B------:R-:W-:-:S07]  /*08b0*/  SHF.R.U32.HI R5, RZ, R6, R9 ;  /* 0x00000006ff057219 */ /* 0x000fce0000011609 */
[----:B------:R-:W-:-:S04]  /*08c0*/  @!P0 VIADD R5, R5, 0x1 ;  /* 0x0000000105058836 */ /* 0x000fc80000000000 */
[----:B------:R-:W-:-:S05]  /*08d0*/  @!P1 IMAD.SHL.U32 R5, R5, 0x2, RZ ;  /* 0x0000000205059824 */ /* 0x000fca00078e00ff */
[----:B------:R-:W-:Y:S01]  /*08e0*/  LOP3.LUT R5, R5, 0x80000000, R0, 0xf8, !PT ;  /* 0x8000000005057812 */ /* 0x000fe200078ef800 */
[----:B------:R-:W-:Y:S06]  /*08f0*/  BRA `(.L_x_8) ;  /* 0x0000000000047947 */ /* 0x000fec0003800000 */
.L_x_9:
[----:B------:R0:W1:Y:S02]  /*0900*/  MUFU.RCP R5, R0 ;  /* 0x0000000000057308 */ /* 0x0000640000001000 */
.L_x_8:
[----:B-1-3--:R-:W-:Y:S02]  /*0910*/  IMAD.MOV.U32 R8, RZ, RZ, R5 ;  /* 0x000000ffff087224 */ /* 0x00afe400078e0005 */
[----:B------:R-:W-:-:S04]  /*0920*/  IMAD.MOV.U32 R5, RZ, RZ, 0x0 ;  /* 0x00000000ff057424 */ /* 0x000fc800078e00ff */
[----:B0-2---:R-:W-:Y:S05]  /*0930*/  RET.REL.NODEC R4 `(_ZN32_GLOBAL__N__0e85eac9_4_k_cu_main14softmax_kernelEPKfPfm) ;  /* 0xfffffff404b07950 */ /* 0x005fea0003c3ffff */
.L_x_10:
[----:B------:R-:W-:-:S00]  /*0940*/  BRA `(.L_x_10) ;  /* 0xfffffffc00fc7947 */ /* 0x000fc0000383ffff */
[----:B------:R-:W-:-:S00]  /*0950*/  NOP ;  /* 0x0000000000007918 */ /* 0x000fc00000000000 */
        /* <DEDUP_REMOVED lines=10> */
.L_x_11:


//--------------------- .nv.shared._ZN32_GLOBAL__N__0e85eac9_4_k_cu_main14softmax_kernelEPKfPfm --------------------------
	.section	.nv.shared._ZN32_GLOBAL__N__0e85eac9_4_k_cu_main14softmax_kernelEPKfPfm,"aw",@nobits
	.sectionflags	@""
	.align	16
	.zero		1024


//--------------------- .nv.shared.reserved.0     --------------------------
	.section	.nv.shared.reserved.0,"aw",@nobits
	.weak		__nv_reservedSMEM_offset_0_alias
	.size		__nv_reservedSMEM_offset_0_alias, 0, 64
	.other		__nv_reservedSMEM_offset_0_alias,@"STO_CUDA_RESERVED_SHARED STV_DEFAULT"
__nv_reservedSMEM_offset_0_alias:
	.zero		0
	.zero		64


//--------------------- .nv.constant0._ZN32_GLOBAL__N__0e85eac9_4_k_cu_main14softmax_kernelEPKfPfm --------------------------
	.section	.nv.constant0._ZN32_GLOBAL__N__0e85eac9_4_k_cu_main14softmax_kernelEPKfPfm,"a",@progbits
	.sectionflags	@""
	.align	4
.nv.constant0._ZN32_GLOBAL__N__0e85eac9_4_k_cu_main14softmax_kernelEPKfPfm:
	.zero		920


//--------------------- SYMBOLS --------------------------

	.type		.nv.reservedSmem.offset0,@object
	.size		.nv.reservedSmem.offset0,0x4
	.type		.nv.reservedSmem.cap,@object
	.size		.nv.reservedSmem.cap,0x4
